//
// Generated by NVIDIA NVVM Compiler
//
// Compiler Build ID: CL-36424714
// Cuda compilation tools, release 13.0, V13.0.88
// Based on NVVM 20.0.0
//

.version 9.0
.target sm_100
.address_size 64

	// .globl	_Z22histogram_range_kernelPKcPjjii
.extern .shared .align 16 .b8 s_hist[];

.visible .entry _Z22histogram_range_kernelPKcPjjii(
	.param .u64 .ptr .align 1 _Z22histogram_range_kernelPKcPjjii_param_0,
	.param .u64 .ptr .align 1 _Z22histogram_range_kernelPKcPjjii_param_1,
	.param .u32 _Z22histogram_range_kernelPKcPjjii_param_2,
	.param .u32 _Z22histogram_range_kernelPKcPjjii_param_3,
	.param .u32 _Z22histogram_range_kernelPKcPjjii_param_4
)
{
	.reg .pred 	%p<10>;
	.reg .b16 	%rs<2>;
	.reg .b32 	%r<37>;
	.reg .b64 	%rd<9>;

	ld.param.u64 	%rd3, [_Z22histogram_range_kernelPKcPjjii_param_0];
	ld.param.u64 	%rd4, [_Z22histogram_range_kernelPKcPjjii_param_1];
	ld.param.u32 	%r16, [_Z22histogram_range_kernelPKcPjjii_param_2];
	ld.param.u32 	%r17, [_Z22histogram_range_kernelPKcPjjii_param_3];
	ld.param.u32 	%r18, [_Z22histogram_range_kernelPKcPjjii_param_4];
	sub.s32 	%r1, %r18, %r17;
	setp.lt.s32 	%p1, %r1, 0;
	@%p1 bra 	$L__BB0_14;
	mov.u32 	%r36, %tid.x;
	setp.gt.u32 	%p2, %r36, %r1;
	@%p2 bra 	$L__BB0_4;
	mov.u32 	%r3, %ntid.x;
	mov.u32 	%r20, s_hist;
	mov.u32 	%r34, %r36;
$L__BB0_3:
	shl.b32 	%r19, %r34, 2;
	add.s32 	%r21, %r20, %r19;
	mov.b32 	%r22, 0;
	st.shared.u32 	[%r21], %r22;
	add.s32 	%r34, %r34, %r3;
	setp.le.s32 	%p3, %r34, %r1;
	@%p3 bra 	$L__BB0_3;
$L__BB0_4:
	bar.sync 	0;
	mov.u32 	%r6, %ntid.x;
	mov.u32 	%r23, %ctaid.x;
	mad.lo.s32 	%r35, %r23, %r6, %r36;
	setp.ge.u32 	%p4, %r35, %r16;
	@%p4 bra 	$L__BB0_9;
	add.s32 	%r8, %r1, 1;
	cvta.to.global.u64 	%rd1, %rd3;
	mov.u32 	%r24, %nctaid.x;
	mul.lo.s32 	%r9, %r6, %r24;
$L__BB0_6:
	cvt.u64.u32 	%rd5, %r35;
	add.s64 	%rd6, %rd1, %rd5;
	ld.global.nc.u8 	%rs1, [%rd6];
	cvt.u32.u8 	%r25, %rs1;
	sub.s32 	%r11, %r25, %r17;
	setp.ge.u32 	%p5, %r11, %r8;
	@%p5 bra 	$L__BB0_8;
	shl.b32 	%r26, %r11, 2;
	mov.u32 	%r27, s_hist;
	add.s32 	%r28, %r27, %r26;
	atom.shared.add.u32 	%r29, [%r28], 1;
$L__BB0_8:
	add.s32 	%r35, %r35, %r9;
	setp.lt.u32 	%p6, %r35, %r16;
	@%p6 bra 	$L__BB0_6;
$L__BB0_9:
	setp.gt.u32 	%p7, %r36, %r1;
	bar.sync 	0;
	@%p7 bra 	$L__BB0_14;
	cvta.to.global.u64 	%rd2, %rd4;
	mov.u32 	%r31, s_hist;
$L__BB0_11:
	shl.b32 	%r30, %r36, 2;
	add.s32 	%r32, %r31, %r30;
	ld.shared.u32 	%r14, [%r32];
	setp.eq.s32 	%p8, %r14, 0;
	@%p8 bra 	$L__BB0_13;
	mul.wide.s32 	%rd7, %r36, 4;
	add.s64 	%rd8, %rd2, %rd7;
	atom.global.add.u32 	%r33, [%rd8], %r14;
$L__BB0_13:
	add.s32 	%r36, %r36, %r6;
	setp.le.s32 	%p9, %r36, %r1;
	@%p9 bra 	$L__BB0_11;
$L__BB0_14:
	ret;

}


// ===== COMPILED SASS (sm_100) =====

	.target	sm_100

	.elftype	@"ET_EXEC"


//--------------------- .note.nv.tkinfo           --------------------------
	.section	.note.nv.tkinfo,"",@"SHT_NOTE"
	.sectionflags	@"SHF_NOTE_NV_TKINFO"
	.tkinfo
        /*0018*/ 	.word	0x00000002
        /*0030*/ 	.string	""
        /*0030*/ 	.string	"ptxas"
        /*0030*/ 	.string	"Cuda compilation tools, release 13.0, V13.0.88"
        /*0030*/ 	.string	"Build cuda_13.0.r13.0/compiler.36424714_0"
        /*0030*/ 	.string	"-arch sm_100 -m 64 "



//--------------------- .note.nv.cuinfo           --------------------------
	.section	.note.nv.cuinfo,"",@"SHT_NOTE"
	.sectionflags	@"SHF_NOTE_NV_CUINFO"
        /*0018*/ 	.short	0x0002
        /*001a*/ 	.short	0x0064
        /*001c*/ 	.short	0x0082
	.zero		2


//--------------------- .nv.info                  --------------------------
	.section	.nv.info,"",@"SHT_CUDA_INFO"
	.align	4


	//----- nvinfo : EIATTR_REGCOUNT
	.align		4
        /*0000*/ 	.byte	0x04, 0x2f
        /*0002*/ 	.short	(.L_1 - .L_0)
	.align		4
.L_0:
        /*0004*/ 	.word	index@(_Z22histogram_range_kernelPKcPjjii)
        /*0008*/ 	.word	0x0000000c


	//----- nvinfo : EIATTR_FRAME_SIZE
	.align		4
.L_1:
        /*000c*/ 	.byte	0x04, 0x11
        /*000e*/ 	.short	(.L_3 - .L_2)
	.align		4
.L_2:
        /*0010*/ 	.word	index@(_Z22histogram_range_kernelPKcPjjii)
        /*0014*/ 	.word	0x00000000


	//----- nvinfo : EIATTR_MIN_STACK_SIZE
	.align		4
.L_3:
        /*0018*/ 	.byte	0x04, 0x12
        /*001a*/ 	.short	(.L_5 - .L_4)
	.align		4
.L_4:
        /*001c*/ 	.word	index@(_Z22histogram_range_kernelPKcPjjii)
        /*0020*/ 	.word	0x00000000
.L_5:


//--------------------- .nv.compat                --------------------------
	.section	.nv.compat,"",@"SHT_CUDA_COMPAT_INFO"
	.align	4
        /*0000*/ 	.byte	0x02, 0x09, 0x00, 0x00, 0x02, 0x02, 0x01, 0x00, 0x02, 0x05, 0x05, 0x00, 0x03, 0x07, 0x01, 0x01
        /*0010*/ 	.byte	0x02, 0x03, 0x00, 0x00, 0x02, 0x06, 0x01, 0x00, 0x04, 0x0b, 0x08, 0x00, 0x09, 0x00, 0x00, 0x00
        /*0020*/ 	.byte	0x00, 0x00, 0x00, 0x00


//--------------------- .nv.info._Z22histogram_range_kernelPKcPjjii --------------------------
	.section	.nv.info._Z22histogram_range_kernelPKcPjjii,"",@"SHT_CUDA_INFO"
	.sectionflags	@""
	.align	4


	//----- nvinfo : EIATTR_CUDA_API_VERSION
	.align		4
        /*0000*/ 	.byte	0x04, 0x37
        /*0002*/ 	.short	(.L_7 - .L_6)
.L_6:
        /*0004*/ 	.word	0x00000082


	//----- nvinfo : EIATTR_KPARAM_INFO
	.align		4
.L_7:
        /*0008*/ 	.byte	0x04, 0x17
        /*000a*/ 	.short	(.L_9 - .L_8)
.L_8:
        /*000c*/ 	.word	0x00000000
        /*0010*/ 	.short	0x0004
        /*0012*/ 	.short	0x0018
        /*0014*/ 	.byte	0x00, 0xf0, 0x11, 0x00


	//----- nvinfo : EIATTR_KPARAM_INFO
	.align		4
.L_9:
        /*0018*/ 	.byte	0x04, 0x17
        /*001a*/ 	.short	(.L_11 - .L_10)
.L_10:
        /*001c*/ 	.word	0x00000000
        /*0020*/ 	.short	0x0003
        /*0022*/ 	.short	0x0014
        /*0024*/ 	.byte	0x00, 0xf0, 0x11, 0x00


	//----- nvinfo : EIATTR_KPARAM_INFO
	.align		4
.L_11:
        /*0028*/ 	.byte	0x04, 0x17
        /*002a*/ 	.short	(.L_13 - .L_12)
.L_12:
        /*002c*/ 	.word	0x00000000
        /*0030*/ 	.short	0x0002
        /*0032*/ 	.short	0x0010
        /*0034*/ 	.byte	0x00, 0xf0, 0x11, 0x00


	//----- nvinfo : EIATTR_KPARAM_INFO
	.align		4
.L_13:
        /*0038*/ 	.byte	0x04, 0x17
        /*003a*/ 	.short	(.L_15 - .L_14)
.L_14:
        /*003c*/ 	.word	0x00000000
        /*0040*/ 	.short	0x0001
        /*0042*/ 	.short	0x0008
        /*0044*/ 	.byte	0x00, 0xf5, 0x21, 0x00


	//----- nvinfo : EIATTR_KPARAM_INFO
	.align		4
.L_15:
        /*0048*/ 	.byte	0x04, 0x17
        /*004a*/ 	.short	(.L_17 - .L_16)
.L_16:
        /*004c*/ 	.word	0x00000000
        /*0050*/ 	.short	0x0000
        /*0052*/ 	.short	0x0000
        /*0054*/ 	.byte	0x00, 0xf5, 0x21, 0x00


	//----- nvinfo : EIATTR_SPARSE_MMA_MASK
	.align		4
.L_17:
        /*0058*/ 	.byte	0x03, 0x50
        /*005a*/ 	.short	0x0000


	//----- nvinfo : EIATTR_MAXREG_COUNT
	.align		4
        /*005c*/ 	.byte	0x03, 0x1b
        /*005e*/ 	.short	0x00ff


	//----- nvinfo : EIATTR_NUM_BARRIERS
	.align		4
        /*0060*/ 	.byte	0x02, 0x4c
        /*0062*/ 	.byte	0x01
	.zero		1


	//----- nvinfo : EIATTR_MERCURY_ISA_VERSION
	.align		4
        /*0064*/ 	.byte	0x03, 0x5f
        /*0066*/ 	.short	0x0101


	//----- nvinfo : EIATTR_VRC_CTA_INIT_COUNT
	.align		4
        /*0068*/ 	.byte	0x02, 0x4a
	.zero		1
	.zero		1


	//----- nvinfo : EIATTR_EXIT_INSTR_OFFSETS
	.align		4
        /*006c*/ 	.byte	0x04, 0x1c
        /*006e*/ 	.short	(.L_19 - .L_18)


	//   ....[0]....
.L_18:
        /*0070*/ 	.word	0x00000050


	//   ....[1]....
        /*0074*/ 	.word	0x00000370


	//   ....[2]....
        /*0078*/ 	.word	0x00000470


	//----- nvinfo : EIATTR_CRS_STACK_SIZE
	.align		4
.L_19:
        /*007c*/ 	.byte	0x04, 0x1e
        /*007e*/ 	.short	(.L_21 - .L_20)
.L_20:
        /*0080*/ 	.word	0x00000000


	//----- nvinfo : EIATTR_CBANK_PARAM_SIZE
	.align		4
.L_21:
        /*0084*/ 	.byte	0x03, 0x19
        /*0086*/ 	.short	0x001c


	//----- nvinfo : EIATTR_PARAM_CBANK
	.align		4
        /*0088*/ 	.byte	0x04, 0x0a
        /*008a*/ 	.short	(.L_23 - .L_22)
	.align		4
.L_22:
        /*008c*/ 	.word	index@(.nv.constant0._Z22histogram_range_kernelPKcPjjii)
        /*0090*/ 	.short	0x0380
        /*0092*/ 	.short	0x001c


	//----- nvinfo : EIATTR_SW_WAR
	.align		4
.L_23:
        /*0094*/ 	.byte	0x04, 0x36
        /*0096*/ 	.short	(.L_25 - .L_24)
.L_24:
        /*0098*/ 	.word	0x00000008
.L_25:


//--------------------- .nv.callgraph             --------------------------
	.section	.nv.callgraph,"",@"SHT_CUDA_CALLGRAPH"
	.align	4
	.sectionentsize	8
	.align		4
        /*0000*/ 	.word	0x00000000
	.align		4
        /*0004*/ 	.word	0xffffffff
	.align		4
        /*0008*/ 	.word	0x00000000
	.align		4
        /*000c*/ 	.word	0xfffffffe
	.align		4
        /*0010*/ 	.word	0x00000000
	.align		4
        /*0014*/ 	.word	0xfffffffd
	.align		4
        /*0018*/ 	.word	0x00000000
	.align		4
        /*001c*/ 	.word	0xfffffffc


//--------------------- .text._Z22histogram_range_kernelPKcPjjii --------------------------
	.section	.text._Z22histogram_range_kernelPKcPjjii,"ax",@progbits
	.align	128
        .global         _Z22histogram_range_kernelPKcPjjii
        .type           _Z22histogram_range_kernelPKcPjjii,@function
        .size           _Z22histogram_range_kernelPKcPjjii,(.L_x_12 - _Z22histogram_range_kernelPKcPjjii)
        .other          _Z22histogram_range_kernelPKcPjjii,@"STO_CUDA_ENTRY STV_DEFAULT"
_Z22histogram_range_kernelPKcPjjii:
.text._Z22histogram_range_kernelPKcPjjii:
[----:B------:R-:W-:Y:S08]  /*0000*/  LDC R1, c[0x0][0x37c] ;  /* 0x0000df00ff017b82 */ /* 0x000ff00000000800 */
[----:B------:R-:W0:Y:S01]  /*0010*/  LDC R0, c[0x0][0x394] ;  /* 0x0000e500ff007b82 */ /* 0x000e220000000800 */
[----:B------:R-:W0:Y:S02]  /*0020*/  LDCU UR4, c[0x0][0x398] ;  /* 0x00007300ff0477ac */ /* 0x000e240008000800 */
[----:B0-----:R-:W-:-:S04]  /*0030*/  IADD3 R0, PT, PT, -R0, UR4, RZ ;  /* 0x0000000400007c10 */ /* 0x001fc8000fffe1ff */
[----:B------:R-:W-:-:S13]  /*0040*/  ISETP.GE.AND P0, PT, R0, RZ, PT ;  /* 0x000000ff0000720c */ /* 0x000fda0003f06270 */
[----:B------:R-:W-:Y:S05]  /*0050*/  @!P0 EXIT ;  /* 0x000000000000894d */ /* 0x000fea0003800000 */
[----:B------:R-:W0:Y:S01]  /*0060*/  S2R R7, SR_TID.X ;  /* 0x0000000000077919 */ /* 0x000e220000002100 */
[----:B------:R-:W-:Y:S01]  /*0070*/  BSSY.RECONVERGENT B0, `(.L_x_0) ;  /* 0x000000e000007945 */ /* 0x000fe20003800200 */
[----:B------:R-:W1:Y:S01]  /*0080*/  S2R R8, SR_CTAID.X ;  /* 0x0000000000087919 */ /* 0x000e620000002500 */
[----:B0-----:R-:W-:-:S13]  /*0090*/  ISETP.GT.U32.AND P0, PT, R7, R0, PT ;  /* 0x000000000700720c */ /* 0x001fda0003f04070 */
[----:B-1----:R-:W-:Y:S05]  /*00a0*/  @P0 BRA `(.L_x_1) ;  /* 0x0000000000280947 */ /* 0x002fea0003800000 */
[----:B------:R-:W0:Y:S01]  /*00b0*/  S2R R5, SR_CgaCtaId ;  /* 0x0000000000057919 */ /* 0x000e220000008800 */
[----:B------:R-:W1:Y:S01]  /*00c0*/  LDC R6, c[0x0][0x360] ;  /* 0x0000d800ff067b82 */ /* 0x000e620000000800 */
[----:B------:R-:W-:Y:S01]  /*00d0*/  MOV R2, 0x400 ;  /* 0x0000040000027802 */ /* 0x000fe20000000f00 */
[----:B------:R-:W-:-:S03]  /*00e0*/  IMAD.MOV.U32 R3, RZ, RZ, R7 ;  /* 0x000000ffff037224 */ /* 0x000fc600078e0007 */
[----:B0-----:R-:W-:-:S07]  /*00f0*/  LEA R2, R5, R2, 0x18 ;  /* 0x0000000205027211 */ /* 0x001fce00078ec0ff */
.L_x_2:
[----:B------:R-:W-:Y:S02]  /*0100*/  IMAD R4, R3, 0x4, R2 ;  /* 0x0000000403047824 */ /* 0x000fe400078e0202 */
[----:B-1----:R-:W-:-:S03]  /*0110*/  IMAD.IADD R3, R6, 0x1, R3 ;  /* 0x0000000106037824 */ /* 0x002fc600078e0203 */
[----:B------:R0:W-:Y:S02]  /*0120*/  STS [R4], RZ ;  /* 0x000000ff04007388 */ /* 0x0001e40000000800 */
[----:B------:R-:W-:-:S13]  /*0130*/  ISETP.GT.AND P0, PT, R3, R0, PT ;  /* 0x000000000300720c */ /* 0x000fda0003f04270 */
[----:B0-----:R-:W-:Y:S05]  /*0140*/  @!P0 BRA `(.L_x_2) ;  /* 0xfffffffc00ec8947 */ /* 0x001fea000383ffff */
.L_x_1:
[----:B------:R-:W-:Y:S05]  /*0150*/  BSYNC.RECONVERGENT B0 ;  /* 0x0000000000007941 */ /* 0x000fea0003800200 */
.L_x_0:
[----:B------:R-:W0:Y:S01]  /*0160*/  LDCU UR6, c[0x0][0x360] ;  /* 0x00006c00ff0677ac */ /* 0x000e220008000800 */
[----:B------:R-:W-:Y:S06]  /*0170*/  BAR.SYNC.DEFER_BLOCKING 0x0 ;  /* 0x0000000000007b1d */ /* 0x000fec0000010000 */
[----:B------:R-:W1:Y:S01]  /*0180*/  LDCU UR4, c[0x0][0x390] ;  /* 0x00007200ff0477ac */ /* 0x000e620008000800 */
[----:B------:R-:W-:Y:S01]  /*0190*/  BSSY.RECONVERGENT B0, `(.L_x_3) ;  /* 0x000001b000007945 */ /* 0x000fe20003800200 */
[----:B------:R-:W2:Y:S01]  /*01a0*/  LDCU.64 UR8, c[0x0][0x358] ;  /* 0x00006b00ff0877ac */ /* 0x000ea20008000a00 */
[----:B------:R-:W3:Y:S01]  /*01b0*/  LDCU.64 UR10, c[0x0][0x380] ;  /* 0x00007000ff0a77ac */ /* 0x000ee20008000a00 */
[----:B0-----:R-:W-:Y:S01]  /*01c0*/  IMAD R2, R8, UR6, R7 ;  /* 0x0000000608027c24 */ /* 0x001fe2000f8e0207 */
[----:B------:R-:W0:Y:S04]  /*01d0*/  LDCU.64 UR12, c[0x0][0x390] ;  /* 0x00007200ff0c77ac */ /* 0x000e280008000a00 */
[----:B-1----:R-:W-:-:S13]  /*01e0*/  ISETP.GE.U32.AND P0, PT, R2, UR4, PT ;  /* 0x0000000402007c0c */ /* 0x002fda000bf06070 */
[----:B0-23--:R-:W-:Y:S05]  /*01f0*/  @P0 BRA `(.L_x_4) ;  /* 0x0000000000500947 */ /* 0x00dfea0003800000 */
[----:B------:R-:W0:Y:S01]  /*0200*/  LDC R9, c[0x0][0x370] ;  /* 0x0000dc00ff097b82 */ /* 0x000e220000000800 */
[----:B------:R-:W-:Y:S02]  /*0210*/  IMAD.MOV.U32 R4, RZ, RZ, R2 ;  /* 0x000000ffff047224 */ /* 0x000fe400078e0002 */
[----:B------:R-:W-:Y:S02]  /*0220*/  VIADD R5, R0, 0x1 ;  /* 0x0000000100057836 */ /* 0x000fe40000000000 */
[----:B0-----:R-:W-:-:S07]  /*0230*/  IMAD R9, R9, UR6, RZ ;  /* 0x0000000609097c24 */ /* 0x001fce000f8e02ff */
.L_x_7:
[----:B0-----:R-:W-:-:S05]  /*0240*/  IADD3 R2, P0, PT, R4, UR10, RZ ;  /* 0x0000000a04027c10 */ /* 0x001fca000ff1e0ff */
[----:B------:R-:W-:-:S05]  /*0250*/  IMAD.X R3, RZ, RZ, UR11, P0 ;  /* 0x0000000bff037e24 */ /* 0x000fca00080e06ff */
[----:B------:R-:W2:Y:S01]  /*0260*/  LDG.E.U8.CONSTANT R2, desc[UR8][R2.64] ;  /* 0x0000000802027981 */ /* 0x000ea2000c1e9100 */
[----:B------:R-:W-:Y:S01]  /*0270*/  IMAD.IADD R4, R9, 0x1, R4 ;  /* 0x0000000109047824 */ /* 0x000fe200078e0204 */
[----:B------:R-:W-:Y:S04]  /*0280*/  BSSY.RECONVERGENT B1, `(.L_x_5) ;  /* 0x000000a000017945 */ /* 0x000fe80003800200 */
[----:B------:R-:W-:Y:S01]  /*0290*/  ISETP.GE.U32.AND P1, PT, R4, UR12, PT ;  /* 0x0000000c04007c0c */ /* 0x000fe2000bf26070 */
[----:B--2---:R-:W-:-:S05]  /*02a0*/  VIADD R6, R2, -UR13 ;  /* 0x8000000d02067c36 */ /* 0x004fca0008000000 */
[----:B------:R-:W-:-:S13]  /*02b0*/  ISETP.GE.U32.AND P0, PT, R6, R5, PT ;  /* 0x000000050600720c */ /* 0x000fda0003f06070 */
[----:B------:R-:W-:Y:S05]  /*02c0*/  @P0 BRA `(.L_x_6) ;  /* 0x0000000000140947 */ /* 0x000fea0003800000 */
[----:B------:R-:W0:Y:S01]  /*02d0*/  S2UR UR5, SR_CgaCtaId ;  /* 0x00000000000579c3 */ /* 0x000e220000008800 */
[----:B------:R-:W-:Y:S02]  /*02e0*/  UMOV UR4, 0x400 ;  /* 0x0000040000047882 */ /* 0x000fe40000000000 */
[----:B0-----:R-:W-:-:S06]  /*02f0*/  ULEA UR4, UR5, UR4, 0x18 ;  /* 0x0000000405047291 */ /* 0x001fcc000f8ec0ff */
[----:B------:R-:W-:-:S05]  /*0300*/  LEA R2, R6, UR4, 0x2 ;  /* 0x0000000406027c11 */ /* 0x000fca000f8e10ff */
[----:B------:R0:W-:Y:S02]  /*0310*/  ATOMS.POPC.INC.32 RZ, [R2+URZ] ;  /* 0x0000000002ff7f8c */ /* 0x0001e4000d8000ff */
.L_x_6:
[----:B------:R-:W-:Y:S05]  /*0320*/  BSYNC.RECONVERGENT B1 ;  /* 0x0000000000017941 */ /* 0x000fea0003800200 */
.L_x_5:
[----:B------:R-:W-:Y:S05]  /*0330*/  @!P1 BRA `(.L_x_7) ;  /* 0xfffffffc00c09947 */ /* 0x000fea000383ffff */
.L_x_4:
[----:B------:R-:W-:Y:S05]  /*0340*/  BSYNC.RECONVERGENT B0 ;  /* 0x0000000000007941 */ /* 0x000fea0003800200 */
.L_x_3:
[----:B------:R-:W-:Y:S01]  /*0350*/  BAR.SYNC.DEFER_BLOCKING 0x0 ;  /* 0x0000000000007b1d */ /* 0x000fe20000010000 */
[----:B------:R-:W-:-:S13]  /*0360*/  ISETP.GT.U32.AND P0, PT, R7, R0, PT ;  /* 0x000000000700720c */ /* 0x000fda0003f04070 */
[----:B------:R-:W-:Y:S05]  /*0370*/  @P0 EXIT ;  /* 0x000000000000094d */ /* 0x000fea0003800000 */
[----:B------:R-:W1:Y:S01]  /*0380*/  S2UR UR5, SR_CgaCtaId ;  /* 0x00000000000579c3 */ /* 0x000e620000008800 */
[----:B------:R-:W-:-:S07]  /*0390*/  UMOV UR4, 0x400 ;  /* 0x0000040000047882 */ /* 0x000fce0000000000 */
[----:B------:R-:W2:Y:S01]  /*03a0*/  LDC.64 R4, c[0x0][0x388] ;  /* 0x0000e200ff047b82 */ /* 0x000ea20000000a00 */
[----:B-1----:R-:W-:-:S12]  /*03b0*/  ULEA UR4, UR5, UR4, 0x18 ;  /* 0x0000000405047291 */ /* 0x002fd8000f8ec0ff */
.L_x_10:
[----:B0-----:R-:W-:Y:S01]  /*03c0*/  LEA R2, R7, UR4, 0x2 ;  /* 0x0000000407027c11 */ /* 0x001fe2000f8e10ff */
[----:B------:R-:W-:Y:S04]  /*03d0*/  BSSY.RECONVERGENT B0, `(.L_x_8) ;  /* 0x0000006000007945 */ /* 0x000fe80003800200 */
[----:B------:R-:W0:Y:S02]  /*03e0*/  LDS R9, [R2] ;  /* 0x0000000002097984 */ /* 0x000e240000000800 */
[----:B0-----:R-:W-:-:S13]  /*03f0*/  ISETP.NE.AND P0, PT, R9, RZ, PT ;  /* 0x000000ff0900720c */ /* 0x001fda0003f05270 */
[----:B------:R-:W-:Y:S05]  /*0400*/  @!P0 BRA `(.L_x_9) ;  /* 0x0000000000088947 */ /* 0x000fea0003800000 */
[----:B--2---:R-:W-:-:S05]  /*0410*/  IMAD.WIDE R2, R7, 0x4, R4 ;  /* 0x0000000407027825 */ /* 0x004fca00078e0204 */
[----:B------:R0:W-:Y:S02]  /*0420*/  REDG.E.ADD.STRONG.GPU desc[UR8][R2.64], R9 ;  /* 0x000000090200798e */ /* 0x0001e4000c12e108 */
.L_x_9:
[----:B------:R-:W-:Y:S05]  /*0430*/  BSYNC.RECONVERGENT B0 ;  /* 0x0000000000007941 */ /* 0x000fea0003800200 */
.L_x_8:
[----:B------:R-:W-:-:S05]  /*0440*/  VIADD R7, R7, UR6 ;  /* 0x0000000607077c36 */ /* 0x000fca0008000000 */
[----:B------:R-:W-:-:S13]  /*0450*/  ISETP.GT.AND P0, PT, R7, R0, PT ;  /* 0x000000000700720c */ /* 0x000fda0003f04270 */
[----:B------:R-:W-:Y:S05]  /*0460*/  @!P0 BRA `(.L_x_10) ;  /* 0xfffffffc00d48947 */ /* 0x000fea000383ffff */
[----:B------:R-:W-:Y:S05]  /*0470*/  EXIT ;  /* 0x000000000000794d */ /* 0x000fea0003800000 */
.L_x_11:
[----:B------:R-:W-:-:S00]  /*0480*/  BRA `(.L_x_11) ;  /* 0xfffffffc00fc7947 */ /* 0x000fc0000383ffff */
[----:B------:R-:W-:-:S00]  /*0490*/  NOP ;  /* 0x0000000000007918 */ /* 0x000fc00000000000 */
        /* <DEDUP_REMOVED lines=14> */
.L_x_12:


//--------------------- .nv.shared._Z22histogram_range_kernelPKcPjjii --------------------------
	.section	.nv.shared._Z22histogram_range_kernelPKcPjjii,"aw",@nobits
	.sectionflags	@""
	.align	16
	.zero		1024


//--------------------- .nv.shared.reserved.0     --------------------------
	.section	.nv.shared.reserved.0,"aw",@nobits
	.weak		__nv_reservedSMEM_offset_0_alias
	.size		__nv_reservedSMEM_offset_0_alias, 0, 64
	.other		__nv_reservedSMEM_offset_0_alias,@"STO_CUDA_RESERVED_SHARED STV_DEFAULT"
__nv_reservedSMEM_offset_0_alias:
	.zero		0
	.zero		64


//--------------------- .nv.constant0._Z22histogram_range_kernelPKcPjjii --------------------------
	.section	.nv.constant0._Z22histogram_range_kernelPKcPjjii,"a",@progbits
	.sectionflags	@""
	.align	4
.nv.constant0._Z22histogram_range_kernelPKcPjjii:
	.zero		924


//--------------------- SYMBOLS --------------------------

	.type		.nv.reservedSmem.offset0,@object
	.size		.nv.reservedSmem.offset0,0x4
	.type		.nv.reservedSmem.cap,@object
	.size		.nv.reservedSmem.cap,0x4
